//
// Generated by NVIDIA NVVM Compiler
//
// Compiler Build ID: CL-36424714
// Cuda compilation tools, release 13.0, V13.0.88
// Based on NVVM 20.0.0
//

.version 9.0
.target sm_100
.address_size 64

	// .globl	_Z12KernFindYnghPfPiS0_S0_S0_iiiifS0_i

.visible .entry _Z12KernFindYnghPfPiS0_S0_S0_iiiifS0_i(
	.param .u64 .ptr .align 1 _Z12KernFindYnghPfPiS0_S0_S0_iiiifS0_i_param_0,
	.param .u64 .ptr .align 1 _Z12KernFindYnghPfPiS0_S0_S0_iiiifS0_i_param_1,
	.param .u64 .ptr .align 1 _Z12KernFindYnghPfPiS0_S0_S0_iiiifS0_i_param_2,
	.param .u64 .ptr .align 1 _Z12KernFindYnghPfPiS0_S0_S0_iiiifS0_i_param_3,
	.param .u64 .ptr .align 1 _Z12KernFindYnghPfPiS0_S0_S0_iiiifS0_i_param_4,
	.param .u32 _Z12KernFindYnghPfPiS0_S0_S0_iiiifS0_i_param_5,
	.param .u32 _Z12KernFindYnghPfPiS0_S0_S0_iiiifS0_i_param_6,
	.param .u32 _Z12KernFindYnghPfPiS0_S0_S0_iiiifS0_i_param_7,
	.param .u32 _Z12KernFindYnghPfPiS0_S0_S0_iiiifS0_i_param_8,
	.param .f32 _Z12KernFindYnghPfPiS0_S0_S0_iiiifS0_i_param_9,
	.param .u64 .ptr .align 1 _Z12KernFindYnghPfPiS0_S0_S0_iiiifS0_i_param_10,
	.param .u32 _Z12KernFindYnghPfPiS0_S0_S0_iiiifS0_i_param_11
)
{
	.reg .pred 	%p<7>;
	.reg .b32 	%r<32>;
	.reg .b32 	%f<6>;
	.reg .b64 	%rd<27>;

	ld.param.u64 	%rd6, [_Z12KernFindYnghPfPiS0_S0_S0_iiiifS0_i_param_0];
	ld.param.u64 	%rd7, [_Z12KernFindYnghPfPiS0_S0_S0_iiiifS0_i_param_1];
	ld.param.u64 	%rd8, [_Z12KernFindYnghPfPiS0_S0_S0_iiiifS0_i_param_2];
	ld.param.u64 	%rd9, [_Z12KernFindYnghPfPiS0_S0_S0_iiiifS0_i_param_3];
	ld.param.u64 	%rd10, [_Z12KernFindYnghPfPiS0_S0_S0_iiiifS0_i_param_4];
	ld.param.u32 	%r15, [_Z12KernFindYnghPfPiS0_S0_S0_iiiifS0_i_param_7];
	ld.param.u32 	%r16, [_Z12KernFindYnghPfPiS0_S0_S0_iiiifS0_i_param_8];
	ld.param.f32 	%f1, [_Z12KernFindYnghPfPiS0_S0_S0_iiiifS0_i_param_9];
	ld.param.u64 	%rd11, [_Z12KernFindYnghPfPiS0_S0_S0_iiiifS0_i_param_10];
	ld.param.u32 	%r17, [_Z12KernFindYnghPfPiS0_S0_S0_iiiifS0_i_param_11];
	mov.u32 	%r18, %ntid.x;
	mov.u32 	%r19, %ctaid.x;
	mov.u32 	%r20, %tid.x;
	mad.lo.s32 	%r1, %r18, %r19, %r20;
	setp.ge.s32 	%p1, %r1, %r17;
	@%p1 bra 	$L__BB0_7;
	cvta.to.global.u64 	%rd12, %rd9;
	mul.wide.s32 	%rd13, %r1, 4;
	add.s64 	%rd1, %rd12, %rd13;
	ld.global.u32 	%r29, [%rd1];
	setp.lt.s32 	%p2, %r29, 1;
	mov.b32 	%r30, 0;
	@%p2 bra 	$L__BB0_6;
	cvta.to.global.u64 	%rd2, %rd6;
	mul.lo.s32 	%r3, %r15, %r1;
	cvta.to.global.u64 	%rd14, %rd11;
	add.s64 	%rd3, %rd14, %rd13;
	mul.lo.s32 	%r4, %r16, %r1;
	cvta.to.global.u64 	%rd4, %rd7;
	cvta.to.global.u64 	%rd5, %rd8;
	mov.b32 	%r30, 0;
	mov.u32 	%r28, %r30;
$L__BB0_3:
	add.s32 	%r23, %r28, %r3;
	mul.wide.s32 	%rd16, %r23, 4;
	add.s64 	%rd17, %rd4, %rd16;
	ld.global.u32 	%r8, [%rd17];
	mul.wide.s32 	%rd18, %r8, 4;
	add.s64 	%rd19, %rd2, %rd18;
	ld.global.f32 	%f2, [%rd19];
	ld.global.u32 	%r24, [%rd3];
	mul.wide.s32 	%rd20, %r24, 4;
	add.s64 	%rd21, %rd2, %rd20;
	ld.global.f32 	%f3, [%rd21];
	sub.f32 	%f4, %f2, %f3;
	abs.f32 	%f5, %f4;
	setp.geu.f32 	%p3, %f5, %f1;
	setp.ge.s32 	%p4, %r30, %r16;
	or.pred  	%p5, %p3, %p4;
	@%p5 bra 	$L__BB0_5;
	add.s32 	%r25, %r30, %r4;
	mul.wide.s32 	%rd22, %r25, 4;
	add.s64 	%rd23, %rd5, %rd22;
	st.global.u32 	[%rd23], %r8;
	add.s32 	%r30, %r30, 1;
	ld.global.u32 	%r29, [%rd1];
$L__BB0_5:
	add.s32 	%r28, %r28, 1;
	setp.lt.s32 	%p6, %r28, %r29;
	@%p6 bra 	$L__BB0_3;
$L__BB0_6:
	cvta.to.global.u64 	%rd24, %rd10;
	add.s64 	%rd26, %rd24, %rd13;
	st.global.u32 	[%rd26], %r30;
$L__BB0_7:
	ret;

}


// ===== COMPILED SASS (sm_100) =====

	.target	sm_100

	.elftype	@"ET_EXEC"


//--------------------- .note.nv.tkinfo           --------------------------
	.section	.note.nv.tkinfo,"",@"SHT_NOTE"
	.sectionflags	@"SHF_NOTE_NV_TKINFO"
	.tkinfo
        /*0018*/ 	.word	0x00000002
        /*0030*/ 	.string	""
        /*0030*/ 	.string	"ptxas"
        /*0030*/ 	.string	"Cuda compilation tools, release 13.0, V13.0.88"
        /*0030*/ 	.string	"Build cuda_13.0.r13.0/compiler.36424714_0"
        /*0030*/ 	.string	"-arch sm_100 -m 64 "



//--------------------- .note.nv.cuinfo           --------------------------
	.section	.note.nv.cuinfo,"",@"SHT_NOTE"
	.sectionflags	@"SHF_NOTE_NV_CUINFO"
        /*0018*/ 	.short	0x0002
        /*001a*/ 	.short	0x0064
        /*001c*/ 	.short	0x0082
	.zero		2


//--------------------- .nv.info                  --------------------------
	.section	.nv.info,"",@"SHT_CUDA_INFO"
	.align	4


	//----- nvinfo : EIATTR_REGCOUNT
	.align		4
        /*0000*/ 	.byte	0x04, 0x2f
        /*0002*/ 	.short	(.L_1 - .L_0)
	.align		4
.L_0:
        /*0004*/ 	.word	index@(_Z12KernFindYnghPfPiS0_S0_S0_iiiifS0_i)
        /*0008*/ 	.word	0x0000001c


	//----- nvinfo : EIATTR_FRAME_SIZE
	.align		4
.L_1:
        /*000c*/ 	.byte	0x04, 0x11
        /*000e*/ 	.short	(.L_3 - .L_2)
	.align		4
.L_2:
        /*0010*/ 	.word	index@(_Z12KernFindYnghPfPiS0_S0_S0_iiiifS0_i)
        /*0014*/ 	.word	0x00000000


	//----- nvinfo : EIATTR_MIN_STACK_SIZE
	.align		4
.L_3:
        /*0018*/ 	.byte	0x04, 0x12
        /*001a*/ 	.short	(.L_5 - .L_4)
	.align		4
.L_4:
        /*001c*/ 	.word	index@(_Z12KernFindYnghPfPiS0_S0_S0_iiiifS0_i)
        /*0020*/ 	.word	0x00000000
.L_5:


//--------------------- .nv.compat                --------------------------
	.section	.nv.compat,"",@"SHT_CUDA_COMPAT_INFO"
	.align	4
        /*0000*/ 	.byte	0x02, 0x09, 0x00, 0x00, 0x02, 0x02, 0x01, 0x00, 0x02, 0x05, 0x05, 0x00, 0x03, 0x07, 0x01, 0x01
        /*0010*/ 	.byte	0x02, 0x03, 0x00, 0x00, 0x02, 0x06, 0x01, 0x00, 0x04, 0x0b, 0x08, 0x00, 0x09, 0x00, 0x00, 0x00
        /*0020*/ 	.byte	0x00, 0x00, 0x00, 0x00


//--------------------- .nv.info._Z12KernFindYnghPfPiS0_S0_S0_iiiifS0_i --------------------------
	.section	.nv.info._Z12KernFindYnghPfPiS0_S0_S0_iiiifS0_i,"",@"SHT_CUDA_INFO"
	.sectionflags	@""
	.align	4


	//----- nvinfo : EIATTR_CUDA_API_VERSION
	.align		4
        /*0000*/ 	.byte	0x04, 0x37
        /*0002*/ 	.short	(.L_7 - .L_6)
.L_6:
        /*0004*/ 	.word	0x00000082


	//----- nvinfo : EIATTR_KPARAM_INFO
	.align		4
.L_7:
        /*0008*/ 	.byte	0x04, 0x17
        /*000a*/ 	.short	(.L_9 - .L_8)
.L_8:
        /*000c*/ 	.word	0x00000000
        /*0010*/ 	.short	0x000b
        /*0012*/ 	.short	0x0048
        /*0014*/ 	.byte	0x00, 0xf0, 0x11, 0x00


	//----- nvinfo : EIATTR_KPARAM_INFO
	.align		4
.L_9:
        /*0018*/ 	.byte	0x04, 0x17
        /*001a*/ 	.short	(.L_11 - .L_10)
.L_10:
        /*001c*/ 	.word	0x00000000
        /*0020*/ 	.short	0x000a
        /*0022*/ 	.short	0x0040
        /*0024*/ 	.byte	0x00, 0xf5, 0x21, 0x00


	//----- nvinfo : EIATTR_KPARAM_INFO
	.align		4
.L_11:
        /*0028*/ 	.byte	0x04, 0x17
        /*002a*/ 	.short	(.L_13 - .L_12)
.L_12:
        /*002c*/ 	.word	0x00000000
        /*0030*/ 	.short	0x0009
        /*0032*/ 	.short	0x0038
        /*0034*/ 	.byte	0x00, 0xf0, 0x11, 0x00


	//----- nvinfo : EIATTR_KPARAM_INFO
	.align		4
.L_13:
        /*0038*/ 	.byte	0x04, 0x17
        /*003a*/ 	.short	(.L_15 - .L_14)
.L_14:
        /*003c*/ 	.word	0x00000000
        /*0040*/ 	.short	0x0008
        /*0042*/ 	.short	0x0034
        /*0044*/ 	.byte	0x00, 0xf0, 0x11, 0x00


	//----- nvinfo : EIATTR_KPARAM_INFO
	.align		4
.L_15:
        /*0048*/ 	.byte	0x04, 0x17
        /*004a*/ 	.short	(.L_17 - .L_16)
.L_16:
        /*004c*/ 	.word	0x00000000
        /*0050*/ 	.short	0x0007
        /*0052*/ 	.short	0x0030
        /*0054*/ 	.byte	0x00, 0xf0, 0x11, 0x00


	//----- nvinfo : EIATTR_KPARAM_INFO
	.align		4
.L_17:
        /*0058*/ 	.byte	0x04, 0x17
        /*005a*/ 	.short	(.L_19 - .L_18)
.L_18:
        /*005c*/ 	.word	0x00000000
        /*0060*/ 	.short	0x0006
        /*0062*/ 	.short	0x002c
        /*0064*/ 	.byte	0x00, 0xf0, 0x11, 0x00


	//----- nvinfo : EIATTR_KPARAM_INFO
	.align		4
.L_19:
        /*0068*/ 	.byte	0x04, 0x17
        /*006a*/ 	.short	(.L_21 - .L_20)
.L_20:
        /*006c*/ 	.word	0x00000000
        /*0070*/ 	.short	0x0005
        /*0072*/ 	.short	0x0028
        /*0074*/ 	.byte	0x00, 0xf0, 0x11, 0x00


	//----- nvinfo : EIATTR_KPARAM_INFO
	.align		4
.L_21:
        /*0078*/ 	.byte	0x04, 0x17
        /*007a*/ 	.short	(.L_23 - .L_22)
.L_22:
        /*007c*/ 	.word	0x00000000
        /*0080*/ 	.short	0x0004
        /*0082*/ 	.short	0x0020
        /*0084*/ 	.byte	0x00, 0xf5, 0x21, 0x00


	//----- nvinfo : EIATTR_KPARAM_INFO
	.align		4
.L_23:
        /*0088*/ 	.byte	0x04, 0x17
        /*008a*/ 	.short	(.L_25 - .L_24)
.L_24:
        /*008c*/ 	.word	0x00000000
        /*0090*/ 	.short	0x0003
        /*0092*/ 	.short	0x0018
        /*0094*/ 	.byte	0x00, 0xf5, 0x21, 0x00


	//----- nvinfo : EIATTR_KPARAM_INFO
	.align		4
.L_25:
        /*0098*/ 	.byte	0x04, 0x17
        /*009a*/ 	.short	(.L_27 - .L_26)
.L_26:
        /*009c*/ 	.word	0x00000000
        /*00a0*/ 	.short	0x0002
        /*00a2*/ 	.short	0x0010
        /*00a4*/ 	.byte	0x00, 0xf5, 0x21, 0x00


	//----- nvinfo : EIATTR_KPARAM_INFO
	.align		4
.L_27:
        /*00a8*/ 	.byte	0x04, 0x17
        /*00aa*/ 	.short	(.L_29 - .L_28)
.L_28:
        /*00ac*/ 	.word	0x00000000
        /*00b0*/ 	.short	0x0001
        /*00b2*/ 	.short	0x0008
        /*00b4*/ 	.byte	0x00, 0xf5, 0x21, 0x00


	//----- nvinfo : EIATTR_KPARAM_INFO
	.align		4
.L_29:
        /*00b8*/ 	.byte	0x04, 0x17
        /*00ba*/ 	.short	(.L_31 - .L_30)
.L_30:
        /*00bc*/ 	.word	0x00000000
        /*00c0*/ 	.short	0x0000
        /*00c2*/ 	.short	0x0000
        /*00c4*/ 	.byte	0x00, 0xf5, 0x21, 0x00


	//----- nvinfo : EIATTR_SPARSE_MMA_MASK
	.align		4
.L_31:
        /*00c8*/ 	.byte	0x03, 0x50
        /*00ca*/ 	.short	0x0000


	//----- nvinfo : EIATTR_MAXREG_COUNT
	.align		4
        /*00cc*/ 	.byte	0x03, 0x1b
        /*00ce*/ 	.short	0x00ff


	//----- nvinfo : EIATTR_MERCURY_ISA_VERSION
	.align		4
        /*00d0*/ 	.byte	0x03, 0x5f
        /*00d2*/ 	.short	0x0101


	//----- nvinfo : EIATTR_VRC_CTA_INIT_COUNT
	.align		4
        /*00d4*/ 	.byte	0x02, 0x4a
	.zero		1
	.zero		1


	//----- nvinfo : EIATTR_EXIT_INSTR_OFFSETS
	.align		4
        /*00d8*/ 	.byte	0x04, 0x1c
        /*00da*/ 	.short	(.L_33 - .L_32)


	//   ....[0]....
.L_32:
        /*00dc*/ 	.word	0x00000070


	//   ....[1]....
        /*00e0*/ 	.word	0x00000330


	//----- nvinfo : EIATTR_CRS_STACK_SIZE
	.align		4
.L_33:
        /*00e4*/ 	.byte	0x04, 0x1e
        /*00e6*/ 	.short	(.L_35 - .L_34)
.L_34:
        /*00e8*/ 	.word	0x00000000


	//----- nvinfo : EIATTR_CBANK_PARAM_SIZE
	.align		4
.L_35:
        /*00ec*/ 	.byte	0x03, 0x19
        /*00ee*/ 	.short	0x004c


	//----- nvinfo : EIATTR_PARAM_CBANK
	.align		4
        /*00f0*/ 	.byte	0x04, 0x0a
        /*00f2*/ 	.short	(.L_37 - .L_36)
	.align		4
.L_36:
        /*00f4*/ 	.word	index@(.nv.constant0._Z12KernFindYnghPfPiS0_S0_S0_iiiifS0_i)
        /*00f8*/ 	.short	0x0380
        /*00fa*/ 	.short	0x004c


	//----- nvinfo : EIATTR_SW_WAR
	.align		4
.L_37:
        /*00fc*/ 	.byte	0x04, 0x36
        /*00fe*/ 	.short	(.L_39 - .L_38)
.L_38:
        /*0100*/ 	.word	0x00000008
.L_39:


//--------------------- .nv.callgraph             --------------------------
	.section	.nv.callgraph,"",@"SHT_CUDA_CALLGRAPH"
	.align	4
	.sectionentsize	8
	.align		4
        /*0000*/ 	.word	0x00000000
	.align		4
        /*0004*/ 	.word	0xffffffff
	.align		4
        /*0008*/ 	.word	0x00000000
	.align		4
        /*000c*/ 	.word	0xfffffffe
	.align		4
        /*0010*/ 	.word	0x00000000
	.align		4
        /*0014*/ 	.word	0xfffffffd
	.align		4
        /*0018*/ 	.word	0x00000000
	.align		4
        /*001c*/ 	.word	0xfffffffc


//--------------------- .text._Z12KernFindYnghPfPiS0_S0_S0_iiiifS0_i --------------------------
	.section	.text._Z12KernFindYnghPfPiS0_S0_S0_iiiifS0_i,"ax",@progbits
	.align	128
        .global         _Z12KernFindYnghPfPiS0_S0_S0_iiiifS0_i
        .type           _Z12KernFindYnghPfPiS0_S0_S0_iiiifS0_i,@function
        .size           _Z12KernFindYnghPfPiS0_S0_S0_iiiifS0_i,(.L_x_6 - _Z12KernFindYnghPfPiS0_S0_S0_iiiifS0_i)
        .other          _Z12KernFindYnghPfPiS0_S0_S0_iiiifS0_i,@"STO_CUDA_ENTRY STV_DEFAULT"
_Z12KernFindYnghPfPiS0_S0_S0_iiiifS0_i:
.text._Z12KernFindYnghPfPiS0_S0_S0_iiiifS0_i:
[----:B------:R-:W-:Y:S01]  /*0000*/  LDC R1, c[0x0][0x37c] ;  /* 0x0000df00ff017b82 */ /* 0x000fe20000000800 */
[----:B------:R-:W0:Y:S01]  /*0010*/  S2R R13, SR_CTAID.X ;  /* 0x00000000000d7919 */ /* 0x000e220000002500 */
[----:B------:R-:W0:Y:S01]  /*0020*/  LDCU UR4, c[0x0][0x360] ;  /* 0x00006c00ff0477ac */ /* 0x000e220008000800 */
[----:B------:R-:W0:Y:S01]  /*0030*/  S2R R0, SR_TID.X ;  /* 0x0000000000007919 */ /* 0x000e220000002100 */
[----:B------:R-:W1:Y:S01]  /*0040*/  LDCU UR5, c[0x0][0x3c8] ;  /* 0x00007900ff0577ac */ /* 0x000e620008000800 */
[----:B0-----:R-:W-:-:S05]  /*0050*/  IMAD R13, R13, UR4, R0 ;  /* 0x000000040d0d7c24 */ /* 0x001fca000f8e0200 */
[----:B-1----:R-:W-:-:S13]  /*0060*/  ISETP.GE.AND P0, PT, R13, UR5, PT ;  /* 0x000000050d007c0c */ /* 0x002fda000bf06270 */
[----:B------:R-:W-:Y:S05]  /*0070*/  @P0 EXIT ;  /* 0x000000000000094d */ /* 0x000fea0003800000 */
[----:B------:R-:W0:Y:S01]  /*0080*/  LDC.64 R10, c[0x0][0x398] ;  /* 0x0000e600ff0a7b82 */ /* 0x000e220000000a00 */
[----:B------:R-:W1:Y:S01]  /*0090*/  LDCU.64 UR4, c[0x0][0x358] ;  /* 0x00006b00ff0477ac */ /* 0x000e620008000a00 */
[----:B------:R-:W2:Y:S01]  /*00a0*/  LDCU UR6, c[0x0][0x3b8] ;  /* 0x00007700ff0677ac */ /* 0x000ea20008000800 */
[----:B0-----:R-:W-:-:S05]  /*00b0*/  IMAD.WIDE R10, R13, 0x4, R10 ;  /* 0x000000040d0a7825 */ /* 0x001fca00078e020a */
[----:B-1----:R-:W3:Y:S01]  /*00c0*/  LDG.E R17, desc[UR4][R10.64] ;  /* 0x000000040a117981 */ /* 0x002ee2000c1e1900 */
[----:B------:R-:W-:Y:S01]  /*00d0*/  BSSY.RECONVERGENT B0, `(.L_x_0) ;  /* 0x0000022000007945 */ /* 0x000fe20003800200 */
[----:B------:R-:W-:Y:S01]  /*00e0*/  HFMA2 R0, -RZ, RZ, 0, 0 ;  /* 0x00000000ff007431 */ /* 0x000fe200000001ff */
[----:B---3--:R-:W-:-:S13]  /*00f0*/  ISETP.GE.AND P0, PT, R17, 0x1, PT ;  /* 0x000000011100780c */ /* 0x008fda0003f06270 */
[----:B--2---:R-:W-:Y:S05]  /*0100*/  @!P0 BRA `(.L_x_1) ;  /* 0x0000000000788947 */ /* 0x004fea0003800000 */
[----:B------:R-:W0:Y:S01]  /*0110*/  LDC.64 R14, c[0x0][0x3c0] ;  /* 0x0000f000ff0e7b82 */ /* 0x000e220000000a00 */
[----:B------:R-:W-:Y:S02]  /*0120*/  MOV R0, RZ ;  /* 0x000000ff00007202 */ /* 0x000fe40000000f00 */
[----:B------:R-:W-:-:S05]  /*0130*/  MOV R12, RZ ;  /* 0x000000ff000c7202 */ /* 0x000fca0000000f00 */
[----:B------:R-:W1:Y:S08]  /*0140*/  LDC.64 R8, c[0x0][0x390] ;  /* 0x0000e400ff087b82 */ /* 0x000e700000000a00 */
[----:B------:R-:W2:Y:S08]  /*0150*/  LDC.64 R6, c[0x0][0x380] ;  /* 0x0000e000ff067b82 */ /* 0x000eb00000000a00 */
[----:B------:R-:W3:Y:S01]  /*0160*/  LDC.64 R4, c[0x0][0x388] ;  /* 0x0000e200ff047b82 */ /* 0x000ee20000000a00 */
[----:B0-----:R-:W-:-:S07]  /*0170*/  IMAD.WIDE R14, R13, 0x4, R14 ;  /* 0x000000040d0e7825 */ /* 0x001fce00078e020e */
[----:B------:R-:W0:Y:S02]  /*0180*/  LDC.64 R2, c[0x0][0x3b0] ;  /* 0x0000ec00ff027b82 */ /* 0x000e240000000a00 */
.L_x_4:
[----:B0-----:R-:W-:Y:S01]  /*0190*/  IMAD R19, R13, R2, R12 ;  /* 0x000000020d137224 */ /* 0x001fe200078e020c */
[----:B------:R-:W2:Y:S03]  /*01a0*/  LDG.E R23, desc[UR4][R14.64] ;  /* 0x000000040e177981 */ /* 0x000ea6000c1e1900 */
[----:B---3--:R-:W-:-:S05]  /*01b0*/  IMAD.WIDE R18, R19, 0x4, R4 ;  /* 0x0000000413127825 */ /* 0x008fca00078e0204 */
[----:B------:R-:W3:Y:S01]  /*01c0*/  LDG.E R25, desc[UR4][R18.64] ;  /* 0x0000000412197981 */ /* 0x000ee2000c1e1900 */
[----:B--2---:R-:W-:-:S06]  /*01d0*/  IMAD.WIDE R22, R23, 0x4, R6 ;  /* 0x0000000417167825 */ /* 0x004fcc00078e0206 */
[----:B------:R-:W2:Y:S01]  /*01e0*/  LDG.E R23, desc[UR4][R22.64] ;  /* 0x0000000416177981 */ /* 0x000ea2000c1e1900 */
[----:B---3--:R-:W-:-:S06]  /*01f0*/  IMAD.WIDE R20, R25, 0x4, R6 ;  /* 0x0000000419147825 */ /* 0x008fcc00078e0206 */
[----:B------:R-:W2:Y:S01]  /*0200*/  LDG.E R20, desc[UR4][R20.64] ;  /* 0x0000000414147981 */ /* 0x000ea2000c1e1900 */
[----:B------:R-:W-:Y:S01]  /*0210*/  ISETP.GE.AND P0, PT, R0, R3, PT ;  /* 0x000000030000720c */ /* 0x000fe20003f06270 */
[----:B------:R-:W-:Y:S01]  /*0220*/  BSSY.RECONVERGENT B1, `(.L_x_2) ;  /* 0x000000a000017945 */ /* 0x000fe20003800200 */
[----:B------:R-:W-:Y:S01]  /*0230*/  IADD3 R12, PT, PT, R12, 0x1, RZ ;  /* 0x000000010c0c7810 */ /* 0x000fe20007ffe0ff */
[----:B--2---:R-:W-:-:S05]  /*0240*/  FADD R16, R20, -R23 ;  /* 0x8000001714107221 */ /* 0x004fca0000000000 */
[----:B------:R-:W-:-:S13]  /*0250*/  FSETP.GEU.OR P0, PT, |R16|, UR6, P0 ;  /* 0x0000000610007c0b */ /* 0x000fda000870e600 */
[----:B------:R-:W-:Y:S05]  /*0260*/  @P0 BRA `(.L_x_3) ;  /* 0x0000000000140947 */ /* 0x000fea0003800000 */
[----:B------:R-:W-:-:S04]  /*0270*/  IMAD R19, R13, R3, R0 ;  /* 0x000000030d137224 */ /* 0x000fc800078e0200 */
[----:B-1----:R-:W-:-:S05]  /*0280*/  IMAD.WIDE R18, R19, 0x4, R8 ;  /* 0x0000000413127825 */ /* 0x002fca00078e0208 */
[----:B------:R0:W-:Y:S04]  /*0290*/  STG.E desc[UR4][R18.64], R25 ;  /* 0x0000001912007986 */ /* 0x0001e8000c101904 */
[----:B------:R0:W5:Y:S01]  /*02a0*/  LDG.E R17, desc[UR4][R10.64] ;  /* 0x000000040a117981 */ /* 0x000162000c1e1900 */
[----:B------:R-:W-:-:S07]  /*02b0*/  IADD3 R0, PT, PT, R0, 0x1, RZ ;  /* 0x0000000100007810 */ /* 0x000fce0007ffe0ff */
.L_x_3:
[----:B------:R-:W-:Y:S05]  /*02c0*/  BSYNC.RECONVERGENT B1 ;  /* 0x0000000000017941 */ /* 0x000fea0003800200 */
.L_x_2:
[----:B-----5:R-:W-:-:S13]  /*02d0*/  ISETP.GE.AND P0, PT, R12, R17, PT ;  /* 0x000000110c00720c */ /* 0x020fda0003f06270 */
[----:B------:R-:W-:Y:S05]  /*02e0*/  @!P0 BRA `(.L_x_4) ;  /* 0xfffffffc00a88947 */ /* 0x000fea000383ffff */
.L_x_1:
[----:B------:R-:W-:Y:S05]  /*02f0*/  BSYNC.RECONVERGENT B0 ;  /* 0x0000000000007941 */ /* 0x000fea0003800200 */
.L_x_0:
[----:B------:R-:W2:Y:S02]  /*0300*/  LDC.64 R2, c[0x0][0x3a0] ;  /* 0x0000e800ff027b82 */ /* 0x000ea40000000a00 */
[----:B--2---:R-:W-:-:S05]  /*0310*/  IMAD.WIDE R2, R13, 0x4, R2 ;  /* 0x000000040d027825 */ /* 0x004fca00078e0202 */
[----:B------:R-:W-:Y:S01]  /*0320*/  STG.E desc[UR4][R2.64], R0 ;  /* 0x0000000002007986 */ /* 0x000fe2000c101904 */
[----:B------:R-:W-:Y:S05]  /*0330*/  EXIT ;  /* 0x000000000000794d */ /* 0x000fea0003800000 */
.L_x_5:
[----:B------:R-:W-:-:S00]  /*0340*/  BRA `(.L_x_5) ;  /* 0xfffffffc00fc7947 */ /* 0x000fc0000383ffff */
[----:B------:R-:W-:-:S00]  /*0350*/  NOP ;  /* 0x0000000000007918 */ /* 0x000fc00000000000 */
        /* <DEDUP_REMOVED lines=10> */
.L_x_6:


//--------------------- .nv.shared.reserved.0     --------------------------
	.section	.nv.shared.reserved.0,"aw",@nobits
	.weak		__nv_reservedSMEM_offset_0_alias
	.size		__nv_reservedSMEM_offset_0_alias, 0, 64
	.other		__nv_reservedSMEM_offset_0_alias,@"STO_CUDA_RESERVED_SHARED STV_DEFAULT"
__nv_reservedSMEM_offset_0_alias:
	.zero		0
	.zero		64


//--------------------- .nv.constant0._Z12KernFindYnghPfPiS0_S0_S0_iiiifS0_i --------------------------
	.section	.nv.constant0._Z12KernFindYnghPfPiS0_S0_S0_iiiifS0_i,"a",@progbits
	.sectionflags	@""
	.align	4
.nv.constant0._Z12KernFindYnghPfPiS0_S0_S0_iiiifS0_i:
	.zero		972


//--------------------- SYMBOLS --------------------------

	.type		.nv.reservedSmem.offset0,@object
	.size		.nv.reservedSmem.offset0,0x4
